//
// Generated by NVIDIA NVVM Compiler
//
// Compiler Build ID: CL-36424714
// Cuda compilation tools, release 13.0, V13.0.88
// Based on NVVM 20.0.0
//

.version 9.0
.target sm_100
.address_size 64

	// .globl	_Z14loop_unrollingPbPjyyyh

.visible .entry _Z14loop_unrollingPbPjyyyh(
	.param .u64 .ptr .align 1 _Z14loop_unrollingPbPjyyyh_param_0,
	.param .u64 .ptr .align 1 _Z14loop_unrollingPbPjyyyh_param_1,
	.param .u64 _Z14loop_unrollingPbPjyyyh_param_2,
	.param .u64 _Z14loop_unrollingPbPjyyyh_param_3,
	.param .u64 _Z14loop_unrollingPbPjyyyh_param_4,
	.param .u8 _Z14loop_unrollingPbPjyyyh_param_5
)
{
	.reg .pred 	%p<15>;
	.reg .b16 	%rs<4>;
	.reg .b32 	%r<28>;
	.reg .b64 	%rd<52>;

	ld.param.u64 	%rd32, [_Z14loop_unrollingPbPjyyyh_param_0];
	ld.param.u64 	%rd33, [_Z14loop_unrollingPbPjyyyh_param_1];
	ld.param.u64 	%rd30, [_Z14loop_unrollingPbPjyyyh_param_2];
	ld.param.u64 	%rd31, [_Z14loop_unrollingPbPjyyyh_param_4];
	ld.param.u8 	%rs1, [_Z14loop_unrollingPbPjyyyh_param_5];
	cvta.to.global.u64 	%rd1, %rd32;
	cvta.to.global.u64 	%rd2, %rd33;
	mov.u32 	%r5, %tid.x;
	mov.u32 	%r6, %ctaid.x;
	mov.u32 	%r7, %ntid.x;
	mad.lo.s32 	%r8, %r6, %r7, %r5;
	cvt.u64.u32 	%rd3, %r8;
	setp.le.u64 	%p1, %rd30, %rd3;
	@%p1 bra 	$L__BB0_16;
	setp.ne.s16 	%p2, %rs1, 0;
	mov.b32 	%r27, 0;
	mov.u64 	%rd44, %rd3;
	mov.u64 	%rd48, %rd3;
	@%p2 bra 	$L__BB0_9;
$L__BB0_2:
	ld.global.u32 	%rd5, [%rd2+4];
	and.b64  	%rd39, %rd44, -4294967296;
	setp.ne.s64 	%p9, %rd39, 0;
	@%p9 bra 	$L__BB0_4;
	cvt.u32.u64 	%r18, %rd5;
	cvt.u32.u64 	%r19, %rd44;
	div.u32 	%r20, %r19, %r18;
	mul.lo.s32 	%r21, %r20, %r18;
	sub.s32 	%r22, %r19, %r21;
	cvt.u64.u32 	%rd45, %r20;
	cvt.u64.u32 	%rd46, %r22;
	bra.uni 	$L__BB0_5;
$L__BB0_4:
	div.u64 	%rd45, %rd44, %rd5;
	mul.lo.s64 	%rd40, %rd45, %rd5;
	sub.s64 	%rd46, %rd44, %rd40;
$L__BB0_5:
	ld.global.u32 	%rd12, [%rd2];
	and.b64  	%rd41, %rd45, -4294967296;
	setp.ne.s64 	%p10, %rd41, 0;
	@%p10 bra 	$L__BB0_7;
	cvt.u32.u64 	%r23, %rd12;
	cvt.u32.u64 	%r24, %rd45;
	rem.u32 	%r25, %r24, %r23;
	cvt.u64.u32 	%rd47, %r25;
	bra.uni 	$L__BB0_8;
$L__BB0_7:
	rem.u64 	%rd47, %rd45, %rd12;
$L__BB0_8:
	setp.eq.s64 	%p11, %rd46, 1;
	setp.eq.s64 	%p12, %rd47, 1;
	or.pred  	%p13, %p12, %p11;
	selp.u16 	%rs3, 1, 0, %p13;
	add.s64 	%rd42, %rd1, %rd44;
	st.global.u8 	[%rd42], %rs3;
	add.s32 	%r27, %r27, 1;
	cvt.u64.u32 	%rd43, %r27;
	mad.lo.s64 	%rd44, %rd31, %rd43, %rd3;
	setp.lt.u64 	%p14, %rd44, %rd30;
	@%p14 bra 	$L__BB0_2;
	bra.uni 	$L__BB0_16;
$L__BB0_9:
	ld.global.u32 	%rd18, [%rd2];
	and.b64  	%rd34, %rd48, -4294967296;
	setp.ne.s64 	%p3, %rd34, 0;
	@%p3 bra 	$L__BB0_11;
	cvt.u32.u64 	%r10, %rd18;
	cvt.u32.u64 	%r11, %rd48;
	div.u32 	%r12, %r11, %r10;
	mul.lo.s32 	%r13, %r12, %r10;
	sub.s32 	%r14, %r11, %r13;
	cvt.u64.u32 	%rd49, %r12;
	cvt.u64.u32 	%rd50, %r14;
	bra.uni 	$L__BB0_12;
$L__BB0_11:
	div.u64 	%rd49, %rd48, %rd18;
	mul.lo.s64 	%rd35, %rd49, %rd18;
	sub.s64 	%rd50, %rd48, %rd35;
$L__BB0_12:
	ld.global.u32 	%rd25, [%rd2+4];
	and.b64  	%rd36, %rd49, -4294967296;
	setp.ne.s64 	%p4, %rd36, 0;
	@%p4 bra 	$L__BB0_14;
	cvt.u32.u64 	%r15, %rd25;
	cvt.u32.u64 	%r16, %rd49;
	rem.u32 	%r17, %r16, %r15;
	cvt.u64.u32 	%rd51, %r17;
	bra.uni 	$L__BB0_15;
$L__BB0_14:
	rem.u64 	%rd51, %rd49, %rd25;
$L__BB0_15:
	setp.eq.s64 	%p5, %rd50, 1;
	setp.eq.s64 	%p6, %rd51, 1;
	or.pred  	%p7, %p6, %p5;
	selp.u16 	%rs2, 1, 0, %p7;
	add.s64 	%rd37, %rd1, %rd48;
	st.global.u8 	[%rd37], %rs2;
	add.s32 	%r27, %r27, 1;
	cvt.u64.u32 	%rd38, %r27;
	mad.lo.s64 	%rd48, %rd31, %rd38, %rd3;
	setp.lt.u64 	%p8, %rd48, %rd30;
	@%p8 bra 	$L__BB0_9;
$L__BB0_16:
	ret;

}


// ===== COMPILED SASS (sm_100) =====

	.target	sm_100

	.elftype	@"ET_EXEC"


//--------------------- .note.nv.tkinfo           --------------------------
	.section	.note.nv.tkinfo,"",@"SHT_NOTE"
	.sectionflags	@"SHF_NOTE_NV_TKINFO"
	.tkinfo
        /*0018*/ 	.word	0x00000002
        /*0030*/ 	.string	""
        /*0030*/ 	.string	"ptxas"
        /*0030*/ 	.string	"Cuda compilation tools, release 13.0, V13.0.88"
        /*0030*/ 	.string	"Build cuda_13.0.r13.0/compiler.36424714_0"
        /*0030*/ 	.string	"-arch sm_100 -m 64 "



//--------------------- .note.nv.cuinfo           --------------------------
	.section	.note.nv.cuinfo,"",@"SHT_NOTE"
	.sectionflags	@"SHF_NOTE_NV_CUINFO"
        /*0018*/ 	.short	0x0002
        /*001a*/ 	.short	0x0064
        /*001c*/ 	.short	0x0082
	.zero		2


//--------------------- .nv.info                  --------------------------
	.section	.nv.info,"",@"SHT_CUDA_INFO"
	.align	4


	//----- nvinfo : EIATTR_REGCOUNT
	.align		4
        /*0000*/ 	.byte	0x04, 0x2f
        /*0002*/ 	.short	(.L_1 - .L_0)
	.align		4
.L_0:
        /*0004*/ 	.word	index@(_Z14loop_unrollingPbPjyyyh)
        /*0008*/ 	.word	0x00000016


	//----- nvinfo : EIATTR_FRAME_SIZE
	.align		4
.L_1:
        /*000c*/ 	.byte	0x04, 0x11
        /*000e*/ 	.short	(.L_3 - .L_2)
	.align		4
.L_2:
        /*0010*/ 	.word	index@($__internal_1_$__cuda_sm20_rem_u64)
        /*0014*/ 	.word	0x00000000


	//----- nvinfo : EIATTR_FRAME_SIZE
	.align		4
.L_3:
        /*0018*/ 	.byte	0x04, 0x11
        /*001a*/ 	.short	(.L_5 - .L_4)
	.align		4
.L_4:
        /*001c*/ 	.word	index@($__internal_0_$__cuda_sm20_div_u64)
        /*0020*/ 	.word	0x00000000


	//----- nvinfo : EIATTR_FRAME_SIZE
	.align		4
.L_5:
        /*0024*/ 	.byte	0x04, 0x11
        /*0026*/ 	.short	(.L_7 - .L_6)
	.align		4
.L_6:
        /*0028*/ 	.word	index@(_Z14loop_unrollingPbPjyyyh)
        /*002c*/ 	.word	0x00000000


	//----- nvinfo : EIATTR_MIN_STACK_SIZE
	.align		4
.L_7:
        /*0030*/ 	.byte	0x04, 0x12
        /*0032*/ 	.short	(.L_9 - .L_8)
	.align		4
.L_8:
        /*0034*/ 	.word	index@(_Z14loop_unrollingPbPjyyyh)
        /*0038*/ 	.word	0x00000000
.L_9:


//--------------------- .nv.compat                --------------------------
	.section	.nv.compat,"",@"SHT_CUDA_COMPAT_INFO"
	.align	4
        /*0000*/ 	.byte	0x02, 0x09, 0x00, 0x00, 0x02, 0x02, 0x01, 0x00, 0x02, 0x05, 0x05, 0x00, 0x03, 0x07, 0x01, 0x01
        /*0010*/ 	.byte	0x02, 0x03, 0x00, 0x00, 0x02, 0x06, 0x01, 0x00, 0x04, 0x0b, 0x08, 0x00, 0x09, 0x00, 0x00, 0x00
        /*0020*/ 	.byte	0x00, 0x00, 0x00, 0x00


//--------------------- .nv.info._Z14loop_unrollingPbPjyyyh --------------------------
	.section	.nv.info._Z14loop_unrollingPbPjyyyh,"",@"SHT_CUDA_INFO"
	.sectionflags	@""
	.align	4


	//----- nvinfo : EIATTR_CUDA_API_VERSION
	.align		4
        /*0000*/ 	.byte	0x04, 0x37
        /*0002*/ 	.short	(.L_11 - .L_10)
.L_10:
        /*0004*/ 	.word	0x00000082


	//----- nvinfo : EIATTR_KPARAM_INFO
	.align		4
.L_11:
        /*0008*/ 	.byte	0x04, 0x17
        /*000a*/ 	.short	(.L_13 - .L_12)
.L_12:
        /*000c*/ 	.word	0x00000000
        /*0010*/ 	.short	0x0005
        /*0012*/ 	.short	0x0028
        /*0014*/ 	.byte	0x00, 0xf0, 0x05, 0x00


	//----- nvinfo : EIATTR_KPARAM_INFO
	.align		4
.L_13:
        /*0018*/ 	.byte	0x04, 0x17
        /*001a*/ 	.short	(.L_15 - .L_14)
.L_14:
        /*001c*/ 	.word	0x00000000
        /*0020*/ 	.short	0x0004
        /*0022*/ 	.short	0x0020
        /*0024*/ 	.byte	0x00, 0xf0, 0x21, 0x00


	//----- nvinfo : EIATTR_KPARAM_INFO
	.align		4
.L_15:
        /*0028*/ 	.byte	0x04, 0x17
        /*002a*/ 	.short	(.L_17 - .L_16)
.L_16:
        /*002c*/ 	.word	0x00000000
        /*0030*/ 	.short	0x0003
        /*0032*/ 	.short	0x0018
        /*0034*/ 	.byte	0x00, 0xf0, 0x21, 0x00


	//----- nvinfo : EIATTR_KPARAM_INFO
	.align		4
.L_17:
        /*0038*/ 	.byte	0x04, 0x17
        /*003a*/ 	.short	(.L_19 - .L_18)
.L_18:
        /*003c*/ 	.word	0x00000000
        /*0040*/ 	.short	0x0002
        /*0042*/ 	.short	0x0010
        /*0044*/ 	.byte	0x00, 0xf0, 0x21, 0x00


	//----- nvinfo : EIATTR_KPARAM_INFO
	.align		4
.L_19:
        /*0048*/ 	.byte	0x04, 0x17
        /*004a*/ 	.short	(.L_21 - .L_20)
.L_20:
        /*004c*/ 	.word	0x00000000
        /*0050*/ 	.short	0x0001
        /*0052*/ 	.short	0x0008
        /*0054*/ 	.byte	0x00, 0xf5, 0x21, 0x00


	//----- nvinfo : EIATTR_KPARAM_INFO
	.align		4
.L_21:
        /*0058*/ 	.byte	0x04, 0x17
        /*005a*/ 	.short	(.L_23 - .L_22)
.L_22:
        /*005c*/ 	.word	0x00000000
        /*0060*/ 	.short	0x0000
        /*0062*/ 	.short	0x0000
        /*0064*/ 	.byte	0x00, 0xf5, 0x21, 0x00


	//----- nvinfo : EIATTR_SPARSE_MMA_MASK
	.align		4
.L_23:
        /*0068*/ 	.byte	0x03, 0x50
        /*006a*/ 	.short	0x0000


	//----- nvinfo : EIATTR_MAXREG_COUNT
	.align		4
        /*006c*/ 	.byte	0x03, 0x1b
        /*006e*/ 	.short	0x00ff


	//----- nvinfo : EIATTR_MERCURY_ISA_VERSION
	.align		4
        /*0070*/ 	.byte	0x03, 0x5f
        /*0072*/ 	.short	0x0101


	//----- nvinfo : EIATTR_VRC_CTA_INIT_COUNT
	.align		4
        /*0074*/ 	.byte	0x02, 0x4a
	.zero		1
	.zero		1


	//----- nvinfo : EIATTR_EXIT_INSTR_OFFSETS
	.align		4
        /*0078*/ 	.byte	0x04, 0x1c
        /*007a*/ 	.short	(.L_25 - .L_24)


	//   ....[0]....
.L_24:
        /*007c*/ 	.word	0x00000080


	//   ....[1]....
        /*0080*/ 	.word	0x000006e0


	//   ....[2]....
        /*0084*/ 	.word	0x00000c30


	//----- nvinfo : EIATTR_CRS_STACK_SIZE
	.align		4
.L_25:
        /*0088*/ 	.byte	0x04, 0x1e
        /*008a*/ 	.short	(.L_27 - .L_26)
.L_26:
        /*008c*/ 	.word	0x00000000


	//----- nvinfo : EIATTR_CBANK_PARAM_SIZE
	.align		4
.L_27:
        /*0090*/ 	.byte	0x03, 0x19
        /*0092*/ 	.short	0x0029


	//----- nvinfo : EIATTR_PARAM_CBANK
	.align		4
        /*0094*/ 	.byte	0x04, 0x0a
        /*0096*/ 	.short	(.L_29 - .L_28)
	.align		4
.L_28:
        /*0098*/ 	.word	index@(.nv.constant0._Z14loop_unrollingPbPjyyyh)
        /*009c*/ 	.short	0x0380
        /*009e*/ 	.short	0x0029


	//----- nvinfo : EIATTR_SW_WAR
	.align		4
.L_29:
        /*00a0*/ 	.byte	0x04, 0x36
        /*00a2*/ 	.short	(.L_31 - .L_30)
.L_30:
        /*00a4*/ 	.word	0x00000008
.L_31:


//--------------------- .nv.callgraph             --------------------------
	.section	.nv.callgraph,"",@"SHT_CUDA_CALLGRAPH"
	.align	4
	.sectionentsize	8
	.align		4
        /*0000*/ 	.word	0x00000000
	.align		4
        /*0004*/ 	.word	0xffffffff
	.align		4
        /*0008*/ 	.word	0x00000000
	.align		4
        /*000c*/ 	.word	0xfffffffe
	.align		4
        /*0010*/ 	.word	0x00000000
	.align		4
        /*0014*/ 	.word	0xfffffffd
	.align		4
        /*0018*/ 	.word	0x00000000
	.align		4
        /*001c*/ 	.word	0xfffffffc


//--------------------- .text._Z14loop_unrollingPbPjyyyh --------------------------
	.section	.text._Z14loop_unrollingPbPjyyyh,"ax",@progbits
	.align	128
        .global         _Z14loop_unrollingPbPjyyyh
        .type           _Z14loop_unrollingPbPjyyyh,@function
        .size           _Z14loop_unrollingPbPjyyyh,(.L_x_16 - _Z14loop_unrollingPbPjyyyh)
        .other          _Z14loop_unrollingPbPjyyyh,@"STO_CUDA_ENTRY STV_DEFAULT"
_Z14loop_unrollingPbPjyyyh:
.text._Z14loop_unrollingPbPjyyyh:
[----:B------:R-:W-:Y:S01]  /*0000*/  LDC R1, c[0x0][0x37c] ;  /* 0x0000df00ff017b82 */ /* 0x000fe20000000800 */
[----:B------:R-:W0:Y:S07]  /*0010*/  S2R R0, SR_TID.X ;  /* 0x0000000000007919 */ /* 0x000e2e0000002100 */
[----:B------:R-:W0:Y:S01]  /*0020*/  S2UR UR4, SR_CTAID.X ;  /* 0x00000000000479c3 */ /* 0x000e220000002500 */
[----:B------:R-:W1:Y:S07]  /*0030*/  LDCU.64 UR6, c[0x0][0x390] ;  /* 0x00007200ff0677ac */ /* 0x000e6e0008000a00 */
[----:B------:R-:W0:Y:S02]  /*0040*/  LDC R3, c[0x0][0x360] ;  /* 0x0000d800ff037b82 */ /* 0x000e240000000800 */
[----:B0-----:R-:W-:-:S05]  /*0050*/  IMAD R0, R3, UR4, R0 ;  /* 0x0000000403007c24 */ /* 0x001fca000f8e0200 */
[----:B-1----:R-:W-:-:S04]  /*0060*/  ISETP.GE.U32.AND P0, PT, R0, UR6, PT ;  /* 0x0000000600007c0c */ /* 0x002fc8000bf06070 */
[----:B------:R-:W-:-:S13]  /*0070*/  ISETP.GE.U32.AND.EX P0, PT, RZ, UR7, PT, P0 ;  /* 0x00000007ff007c0c */ /* 0x000fda000bf06100 */
[----:B------:R-:W-:Y:S05]  /*0080*/  @P0 EXIT ;  /* 0x000000000000094d */ /* 0x000fea0003800000 */
[----:B------:R-:W0:Y:S01]  /*0090*/  LDCU.U8 UR4, c[0x0][0x3a8] ;  /* 0x00007500ff0477ac */ /* 0x000e220008000000 */
[----:B------:R-:W-:Y:S02]  /*00a0*/  HFMA2 R11, -RZ, RZ, 0, 0 ;  /* 0x00000000ff0b7431 */ /* 0x000fe400000001ff */
[----:B------:R-:W-:Y:S02]  /*00b0*/  IMAD.MOV.U32 R2, RZ, RZ, RZ ;  /* 0x000000ffff027224 */ /* 0x000fe400078e00ff */
[----:B------:R-:W-:Y:S01]  /*00c0*/  IMAD.MOV.U32 R10, RZ, RZ, R0 ;  /* 0x000000ffff0a7224 */ /* 0x000fe200078e0000 */
[----:B------:R-:W1:Y:S01]  /*00d0*/  LDCU.64 UR6, c[0x0][0x358] ;  /* 0x00006b00ff0677ac */ /* 0x000e620008000a00 */
[----:B------:R-:W2:Y:S01]  /*00e0*/  LDCU.64 UR12, c[0x0][0x390] ;  /* 0x00007200ff0c77ac */ /* 0x000ea20008000a00 */
[----:B------:R-:W3:Y:S01]  /*00f0*/  LDCU.64 UR8, c[0x0][0x380] ;  /* 0x00007000ff0877ac */ /* 0x000ee20008000a00 */
[----:B------:R-:W4:Y:S01]  /*0100*/  LDCU.64 UR10, c[0x0][0x3a0] ;  /* 0x00007400ff0a77ac */ /* 0x000f220008000a00 */
[----:B0-----:R-:W-:Y:S01]  /*0110*/  UISETP.NE.AND UP0, UPT, UR4, URZ, UPT ;  /* 0x000000ff0400728c */ /* 0x001fe2000bf05270 */
[----:B------:R-:W-:-:S02]  /*0120*/  UMOV UR5, URZ ;  /* 0x000000ff00057c82 */ /* 0x000fc40008000000 */
[----:B------:R-:W-:-:S06]  /*0130*/  UMOV UR4, URZ ;  /* 0x000000ff00047c82 */ /* 0x000fcc0008000000 */
[----:B-1234-:R-:W-:Y:S05]  /*0140*/  BRA.U UP0, `(.L_x_0) ;  /* 0x0000000500687547 */ /* 0x01efea000b800000 */
[----:B------:R-:W-:Y:S01]  /*0150*/  IMAD.MOV.U32 R10, RZ, RZ, R0 ;  /* 0x000000ffff0a7224 */ /* 0x000fe200078e0000 */
[----:B------:R-:W0:Y:S01]  /*0160*/  LDCU.64 UR12, c[0x0][0x390] ;  /* 0x00007200ff0c77ac */ /* 0x000e220008000a00 */
[----:B------:R-:W-:Y:S01]  /*0170*/  IMAD.MOV.U32 R11, RZ, RZ, RZ ;  /* 0x000000ffff0b7224 */ /* 0x000fe200078e00ff */
[----:B------:R-:W1:Y:S01]  /*0180*/  LDCU.64 UR8, c[0x0][0x380] ;  /* 0x00007000ff0877ac */ /* 0x000e620008000a00 */
[----:B------:R-:W2:Y:S05]  /*0190*/  LDCU.64 UR10, c[0x0][0x3a0] ;  /* 0x00007400ff0a77ac */ /* 0x000eaa0008000a00 */
.L_x_7:
[----:B------:R-:W3:Y:S02]  /*01a0*/  LDC.64 R4, c[0x0][0x388] ;  /* 0x0000e200ff047b82 */ /* 0x000ee40000000a00 */
[----:B---3--:R3:W5:Y:S01]  /*01b0*/  LDG.E R3, desc[UR6][R4.64+0x4] ;  /* 0x0000040604037981 */ /* 0x008762000c1e1900 */
[----:B------:R-:W-:Y:S01]  /*01c0*/  ISETP.NE.U32.AND P0, PT, R11, RZ, PT ;  /* 0x000000ff0b00720c */ /* 0x000fe20003f05070 */
[----:B------:R-:W-:-:S12]  /*01d0*/  BSSY.RECONVERGENT B0, `(.L_x_1) ;  /* 0x0000021000007945 */ /* 0x000fd80003800200 */
[----:B---3--:R-:W-:Y:S05]  /*01e0*/  @P0 BRA `(.L_x_2) ;  /* 0x00000000005c0947 */ /* 0x008fea0003800000 */
[----:B-----5:R-:W3:Y:S01]  /*01f0*/  I2F.U32.RP R6, R3 ;  /* 0x0000000300067306 */ /* 0x020ee20000209000 */
[----:B------:R-:W-:Y:S01]  /*0200*/  IMAD.MOV R7, RZ, RZ, -R3 ;  /* 0x000000ffff077224 */ /* 0x000fe200078e0a03 */
[----:B------:R-:W-:Y:S01]  /*0210*/  ISETP.NE.U32.AND P2, PT, R3, RZ, PT ;  /* 0x000000ff0300720c */ /* 0x000fe20003f45070 */
[----:B------:R-:W-:-:S05]  /*0220*/  HFMA2 R9, -RZ, RZ, 0, 0 ;  /* 0x00000000ff097431 */ /* 0x000fca00000001ff */
[----:B---3--:R-:W3:Y:S02]  /*0230*/  MUFU.RCP R6, R6 ;  /* 0x0000000600067308 */ /* 0x008ee40000001000 */
[----:B---3--:R-:W-:-:S06]  /*0240*/  IADD3 R4, PT, PT, R6, 0xffffffe, RZ ;  /* 0x0ffffffe06047810 */ /* 0x008fcc0007ffe0ff */
[----:B------:R3:W4:Y:S02]  /*0250*/  F2I.FTZ.U32.TRUNC.NTZ R5, R4 ;  /* 0x0000000400057305 */ /* 0x000724000021f000 */
[----:B---3--:R-:W-:Y:S02]  /*0260*/  IMAD.MOV.U32 R4, RZ, RZ, RZ ;  /* 0x000000ffff047224 */ /* 0x008fe400078e00ff */
[----:B----4-:R-:W-:-:S04]  /*0270*/  IMAD R7, R7, R5, RZ ;  /* 0x0000000507077224 */ /* 0x010fc800078e02ff */
[----:B------:R-:W-:-:S06]  /*0280*/  IMAD.HI.U32 R5, R5, R7, R4 ;  /* 0x0000000705057227 */ /* 0x000fcc00078e0004 */
[----:B------:R-:W-:-:S04]  /*0290*/  IMAD.HI.U32 R8, R5, R10, RZ ;  /* 0x0000000a05087227 */ /* 0x000fc800078e00ff */
[----:B------:R-:W-:Y:S01]  /*02a0*/  IMAD.MOV.U32 R5, RZ, RZ, RZ ;  /* 0x000000ffff057224 */ /* 0x000fe200078e00ff */
[----:B------:R-:W-:-:S05]  /*02b0*/  IADD3 R12, PT, PT, -R8, RZ, RZ ;  /* 0x000000ff080c7210 */ /* 0x000fca0007ffe1ff */
[----:B------:R-:W-:-:S05]  /*02c0*/  IMAD R12, R3, R12, R10 ;  /* 0x0000000c030c7224 */ /* 0x000fca00078e020a */
[----:B------:R-:W-:-:S13]  /*02d0*/  ISETP.GE.U32.AND P0, PT, R12, R3, PT ;  /* 0x000000030c00720c */ /* 0x000fda0003f06070 */
[----:B------:R-:W-:Y:S02]  /*02e0*/  @P0 IMAD.IADD R12, R12, 0x1, -R3 ;  /* 0x000000010c0c0824 */ /* 0x000fe400078e0a03 */
[----:B------:R-:W-:-:S03]  /*02f0*/  @P0 VIADD R8, R8, 0x1 ;  /* 0x0000000108080836 */ /* 0x000fc60000000000 */
[----:B------:R-:W-:-:S13]  /*0300*/  ISETP.GE.U32.AND P1, PT, R12, R3, PT ;  /* 0x000000030c00720c */ /* 0x000fda0003f26070 */
[----:B------:R-:W-:Y:S02]  /*0310*/  @P1 IADD3 R8, PT, PT, R8, 0x1, RZ ;  /* 0x0000000108081810 */ /* 0x000fe40007ffe0ff */
[----:B------:R-:W-:-:S05]  /*0320*/  @!P2 LOP3.LUT R8, RZ, R3, RZ, 0x33, !PT ;  /* 0x00000003ff08a212 */ /* 0x000fca00078e33ff */
[----:B------:R-:W-:-:S04]  /*0330*/  IMAD.MOV R12, RZ, RZ, -R8 ;  /* 0x000000ffff0c7224 */ /* 0x000fc800078e0a08 */
[----:B------:R-:W-:Y:S01]  /*0340*/  IMAD R12, R3, R12, R10 ;  /* 0x0000000c030c7224 */ /* 0x000fe200078e020a */
[----:B------:R-:W-:Y:S06]  /*0350*/  BRA `(.L_x_3) ;  /* 0x0000000000207947 */ /* 0x000fec0003800000 */
.L_x_2:
[----:B------:R-:W-:-:S07]  /*0360*/  MOV R8, 0x380 ;  /* 0x0000038000087802 */ /* 0x000fce0000000f00 */
[----:B012--5:R-:W-:Y:S05]  /*0370*/  CALL.REL.NOINC `($__internal_0_$__cuda_sm20_div_u64) ;  /* 0x0000000800307944 */ /* 0x027fea0003c00000 */
[-C--:B------:R-:W-:Y:S02]  /*0380*/  IADD3 R12, P0, PT, RZ, -R4.reuse, RZ ;  /* 0x80000004ff0c7210 */ /* 0x080fe40007f1e0ff */
[----:B------:R-:W-:-:S03]  /*0390*/  MOV R8, R4 ;  /* 0x0000000400087202 */ /* 0x000fc60000000f00 */
[----:B------:R-:W-:Y:S02]  /*03a0*/  IMAD.X R6, RZ, RZ, ~R9, P0 ;  /* 0x000000ffff067224 */ /* 0x000fe400000e0e09 */
[----:B------:R-:W-:-:S04]  /*03b0*/  IMAD.WIDE.U32 R12, R3, R12, R10 ;  /* 0x0000000c030c7225 */ /* 0x000fc800078e000a */
[----:B------:R-:W-:-:S04]  /*03c0*/  IMAD R3, R6, R3, RZ ;  /* 0x0000000306037224 */ /* 0x000fc800078e02ff */
[----:B------:R-:W-:-:S07]  /*03d0*/  IMAD.IADD R5, R13, 0x1, R3 ;  /* 0x000000010d057824 */ /* 0x000fce00078e0203 */
.L_x_3:
[----:B012---:R-:W-:Y:S05]  /*03e0*/  BSYNC.RECONVERGENT B0 ;  /* 0x0000000000007941 */ /* 0x007fea0003800200 */
.L_x_1:
[----:B------:R-:W0:Y:S02]  /*03f0*/  LDC.64 R6, c[0x0][0x388] ;  /* 0x0000e200ff067b82 */ /* 0x000e240000000a00 */
[----:B0-----:R0:W5:Y:S01]  /*0400*/  LDG.E R4, desc[UR6][R6.64] ;  /* 0x0000000606047981 */ /* 0x001162000c1e1900 */
[----:B------:R-:W-:Y:S01]  /*0410*/  ISETP.NE.U32.AND P0, PT, R9, RZ, PT ;  /* 0x000000ff0900720c */ /* 0x000fe20003f05070 */
[----:B------:R-:W-:-:S12]  /*0420*/  BSSY.RECONVERGENT B0, `(.L_x_4) ;  /* 0x000001b000007945 */ /* 0x000fd80003800200 */
[----:B0-----:R-:W-:Y:S05]  /*0430*/  @P0 BRA `(.L_x_5) ;  /* 0x0000000000500947 */ /* 0x001fea0003800000 */
[----:B-----5:R-:W0:Y:S01]  /*0440*/  I2F.U32.RP R3, R4 ;  /* 0x0000000400037306 */ /* 0x020e220000209000 */
[----:B------:R-:W-:Y:S01]  /*0450*/  IMAD.MOV R9, RZ, RZ, -R4 ;  /* 0x000000ffff097224 */ /* 0x000fe200078e0a04 */
[----:B------:R-:W-:-:S06]  /*0460*/  ISETP.NE.U32.AND P1, PT, R4, RZ, PT ;  /* 0x000000ff0400720c */ /* 0x000fcc0003f25070 */
[----:B0-----:R-:W0:Y:S02]  /*0470*/  MUFU.RCP R3, R3 ;  /* 0x0000000300037308 */ /* 0x001e240000001000 */
[----:B0-----:R-:W-:-:S06]  /*0480*/  VIADD R6, R3, 0xffffffe ;  /* 0x0ffffffe03067836 */ /* 0x001fcc0000000000 */
[----:B------:R0:W1:Y:S02]  /*0490*/  F2I.FTZ.U32.TRUNC.NTZ R7, R6 ;  /* 0x0000000600077305 */ /* 0x000064000021f000 */
[----:B0-----:R-:W-:Y:S02]  /*04a0*/  HFMA2 R6, -RZ, RZ, 0, 0 ;  /* 0x00000000ff067431 */ /* 0x001fe400000001ff */
[----:B-1----:R-:W-:-:S04]  /*04b0*/  IMAD R9, R9, R7, RZ ;  /* 0x0000000709097224 */ /* 0x002fc800078e02ff */
[----:B------:R-:W-:-:S06]  /*04c0*/  IMAD.HI.U32 R7, R7, R9, R6 ;  /* 0x0000000907077227 */ /* 0x000fcc00078e0006 */
[----:B------:R-:W-:-:S04]  /*04d0*/  IMAD.HI.U32 R7, R7, R8, RZ ;  /* 0x0000000807077227 */ /* 0x000fc800078e00ff */
[----:B------:R-:W-:-:S04]  /*04e0*/  IMAD.MOV R7, RZ, RZ, -R7 ;  /* 0x000000ffff077224 */ /* 0x000fc800078e0a07 */
[----:B------:R-:W-:Y:S02]  /*04f0*/  IMAD R9, R4, R7, R8 ;  /* 0x0000000704097224 */ /* 0x000fe400078e0208 */
[----:B------:R-:W-:-:S03]  /*0500*/  IMAD.MOV.U32 R7, RZ, RZ, RZ ;  /* 0x000000ffff077224 */ /* 0x000fc600078e00ff */
[----:B------:R-:W-:-:S13]  /*0510*/  ISETP.GE.U32.AND P0, PT, R9, R4, PT ;  /* 0x000000040900720c */ /* 0x000fda0003f06070 */
[----:B------:R-:W-:-:S05]  /*0520*/  @P0 IMAD.IADD R9, R9, 0x1, -R4 ;  /* 0x0000000109090824 */ /* 0x000fca00078e0a04 */
[----:B------:R-:W-:-:S13]  /*0530*/  ISETP.GE.U32.AND P0, PT, R9, R4, PT ;  /* 0x000000040900720c */ /* 0x000fda0003f06070 */
[----:B------:R-:W-:Y:S02]  /*0540*/  @P0 IADD3 R9, PT, PT, -R4, R9, RZ ;  /* 0x0000000904090210 */ /* 0x000fe40007ffe1ff */
[----:B------:R-:W-:-:S05]  /*0550*/  @!P1 LOP3.LUT R9, RZ, R4, RZ, 0x33, !PT ;  /* 0x00000004ff099212 */ /* 0x000fca00078e33ff */
[----:B------:R-:W-:Y:S01]  /*0560*/  IMAD.MOV.U32 R6, RZ, RZ, R9 ;  /* 0x000000ffff067224 */ /* 0x000fe200078e0009 */
[----:B------:R-:W-:Y:S06]  /*0570*/  BRA `(.L_x_6) ;  /* 0x0000000000147947 */ /* 0x000fec0003800000 */
.L_x_5:
[----:B------:R-:W-:Y:S02]  /*0580*/  MOV R3, R9 ;  /* 0x0000000900037202 */ /* 0x000fe40000000f00 */
[----:B------:R-:W-:-:S07]  /*0590*/  MOV R6, 0x5b0 ;  /* 0x000005b000067802 */ /* 0x000fce0000000f00 */
[----:B-----5:R-:W-:Y:S05]  /*05a0*/  CALL.REL.NOINC `($__internal_1_$__cuda_sm20_rem_u64) ;  /* 0x0000000800bc7944 */ /* 0x020fea0003c00000 */
[----:B------:R-:W-:Y:S02]  /*05b0*/  IMAD.MOV.U32 R6, RZ, RZ, R3 ;  /* 0x000000ffff067224 */ /* 0x000fe400078e0003 */
[----:B------:R-:W-:-:S07]  /*05c0*/  IMAD.MOV.U32 R7, RZ, RZ, R4 ;  /* 0x000000ffff077224 */ /* 0x000fce00078e0004 */
.L_x_6:
[----:B------:R-:W-:Y:S05]  /*05d0*/  BSYNC.RECONVERGENT B0 ;  /* 0x0000000000007941 */ /* 0x000fea0003800200 */
.L_x_4:
[----:B------:R-:W-:Y:S02]  /*05e0*/  ISETP.NE.U32.AND P2, PT, R12, 0x1, PT ;  /* 0x000000010c00780c */ /* 0x000fe40003f45070 */
[----:B------:R-:W-:Y:S02]  /*05f0*/  ISETP.EQ.U32.AND P0, PT, R6, 0x1, PT ;  /* 0x000000010600780c */ /* 0x000fe40003f02070 */
[----:B------:R-:W-:Y:S02]  /*0600*/  ISETP.NE.AND.EX P2, PT, R5, RZ, PT, P2 ;  /* 0x000000ff0500720c */ /* 0x000fe40003f45320 */
[----:B------:R-:W-:Y:S02]  /*0610*/  IADD3 R4, P1, PT, R10, UR8, RZ ;  /* 0x000000080a047c10 */ /* 0x000fe4000ff3e0ff */
[----:B------:R-:W-:Y:S02]  /*0620*/  ISETP.EQ.OR.EX P0, PT, R7, RZ, !P2, P0 ;  /* 0x000000ff0700720c */ /* 0x000fe40005702700 */
[----:B------:R-:W-:-:S02]  /*0630*/  IADD3.X R5, PT, PT, R11, UR9, RZ, P1, !PT ;  /* 0x000000090b057c10 */ /* 0x000fc40008ffe4ff */
[----:B------:R-:W-:Y:S02]  /*0640*/  SEL R3, RZ, 0x1, !P0 ;  /* 0x00000001ff037807 */ /* 0x000fe40004000000 */
[----:B------:R-:W-:-:S03]  /*0650*/  IADD3 R2, PT, PT, R2, 0x1, RZ ;  /* 0x0000000102027810 */ /* 0x000fc60007ffe0ff */
[----:B------:R0:W-:Y:S02]  /*0660*/  STG.E.U8 desc[UR6][R4.64], R3 ;  /* 0x0000000304007986 */ /* 0x0001e4000c101106 */
[----:B0-----:R-:W-:Y:S02]  /*0670*/  IMAD.MOV.U32 R4, RZ, RZ, R0 ;  /* 0x000000ffff047224 */ /* 0x001fe400078e0000 */
[----:B------:R-:W-:Y:S02]  /*0680*/  IMAD.MOV.U32 R5, RZ, RZ, RZ ;  /* 0x000000ffff057224 */ /* 0x000fe400078e00ff */
[----:B------:R-:W-:-:S04]  /*0690*/  IMAD.WIDE.U32 R10, R2, UR10, R4 ;  /* 0x0000000a020a7c25 */ /* 0x000fc8000f8e0004 */
[----:B------:R-:W-:Y:S01]  /*06a0*/  IMAD R11, R2, UR11, R11 ;  /* 0x0000000b020b7c24 */ /* 0x000fe2000f8e020b */
[----:B------:R-:W-:-:S04]  /*06b0*/  ISETP.GE.U32.AND P0, PT, R10, UR12, PT ;  /* 0x0000000c0a007c0c */ /* 0x000fc8000bf06070 */
[----:B------:R-:W-:-:S13]  /*06c0*/  ISETP.GE.U32.AND.EX P0, PT, R11, UR13, PT, P0 ;  /* 0x0000000d0b007c0c */ /* 0x000fda000bf06100 */
[----:B------:R-:W-:Y:S05]  /*06d0*/  @!P0 BRA `(.L_x_7) ;  /* 0xfffffff800b08947 */ /* 0x000fea000383ffff */
[----:B------:R-:W-:Y:S05]  /*06e0*/  EXIT ;  /* 0x000000000000794d */ /* 0x000fea0003800000 */
.L_x_0:
[----:B------:R-:W0:Y:S02]  /*06f0*/  LDC.64 R4, c[0x0][0x388] ;  /* 0x0000e200ff047b82 */ /* 0x000e240000000a00 */
[----:B0-----:R0:W5:Y:S01]  /*0700*/  LDG.E R3, desc[UR6][R4.64] ;  /* 0x0000000604037981 */ /* 0x001162000c1e1900 */
[----:B------:R-:W-:Y:S01]  /*0710*/  ISETP.NE.U32.AND P0, PT, R11, RZ, PT ;  /* 0x000000ff0b00720c */ /* 0x000fe20003f05070 */
[----:B------:R-:W-:-:S12]  /*0720*/  BSSY.RECONVERGENT B0, `(.L_x_8) ;  /* 0x0000021000007945 */ /* 0x000fd80003800200 */
[----:B0-----:R-:W-:Y:S05]  /*0730*/  @P0 BRA `(.L_x_9) ;  /* 0x00000000005c0947 */ /* 0x001fea0003800000 */
[----:B-----5:R-:W0:Y:S01]  /*0740*/  I2F.U32.RP R6, R3 ;  /* 0x0000000300067306 */ /* 0x020e220000209000 */
[----:B------:R-:W-:Y:S01]  /*0750*/  IMAD.MOV R7, RZ, RZ, -R3 ;  /* 0x000000ffff077224 */ /* 0x000fe200078e0a03 */
[----:B------:R-:W-:Y:S01]  /*0760*/  ISETP.NE.U32.AND P2, PT, R3, RZ, PT ;  /* 0x000000ff0300720c */ /* 0x000fe20003f45070 */
[----:B------:R-:W-:-:S05]  /*0770*/  HFMA2 R9, -RZ, RZ, 0, 0 ;  /* 0x00000000ff097431 */ /* 0x000fca00000001ff */
[----:B0-----:R-:W0:Y:S02]  /*0780*/  MUFU.RCP R6, R6 ;  /* 0x0000000600067308 */ /* 0x001e240000001000 */
[----:B0-----:R-:W-:-:S06]  /*0790*/  IADD3 R4, PT, PT, R6, 0xffffffe, RZ ;  /* 0x0ffffffe06047810 */ /* 0x001fcc0007ffe0ff */
[----:B------:R0:W1:Y:S02]  /*07a0*/  F2I.FTZ.U32.TRUNC.NTZ R5, R4 ;  /* 0x0000000400057305 */ /* 0x000064000021f000 */
[----:B0-----:R-:W-:Y:S02]  /*07b0*/  IMAD.MOV.U32 R4, RZ, RZ, RZ ;  /* 0x000000ffff047224 */ /* 0x001fe400078e00ff */
[----:B-1----:R-:W-:-:S04]  /*07c0*/  IMAD R7, R7, R5, RZ ;  /* 0x0000000507077224 */ /* 0x002fc800078e02ff */
        /* <DEDUP_REMOVED lines=14> */
.L_x_9:
[----:B------:R-:W-:-:S07]  /*08b0*/  MOV R8, 0x8d0 ;  /* 0x000008d000087802 */ /* 0x000fce0000000f00 */
[----:B-----5:R-:W-:Y:S05]  /*08c0*/  CALL.REL.NOINC `($__internal_0_$__cuda_sm20_div_u64) ;  /* 0x0000000000dc7944 */ /* 0x020fea0003c00000 */
[-C--:B------:R-:W-:Y:S02]  /*08d0*/  IADD3 R12, P0, PT, RZ, -R4.reuse, RZ ;  /* 0x80000004ff0c7210 */ /* 0x080fe40007f1e0ff */
[----:B------:R-:W-:-:S03]  /*08e0*/  MOV R8, R4 ;  /* 0x0000000400087202 */ /* 0x000fc60000000f00 */
[----:B------:R-:W-:Y:S02]  /*08f0*/  IMAD.X R6, RZ, RZ, ~R9, P0 ;  /* 0x000000ffff067224 */ /* 0x000fe400000e0e09 */
[----:B------:R-:W-:-:S04]  /*0900*/  IMAD.WIDE.U32 R12, R3, R12, R10 ;  /* 0x0000000c030c7225 */ /* 0x000fc800078e000a */
[----:B------:R-:W-:-:S04]  /*0910*/  IMAD R3, R6, R3, RZ ;  /* 0x0000000306037224 */ /* 0x000fc800078e02ff */
[----:B------:R-:W-:-:S07]  /*0920*/  IMAD.IADD R5, R13, 0x1, R3 ;  /* 0x000000010d057824 */ /* 0x000fce00078e0203 */
.L_x_10:
[----:B------:R-:W-:Y:S05]  /*0930*/  BSYNC.RECONVERGENT B0 ;  /* 0x0000000000007941 */ /* 0x000fea0003800200 */
.L_x_8:
        /* <DEDUP_REMOVED lines=25> */
.L_x_12:
[----:B------:R-:W-:Y:S02]  /*0ad0*/  MOV R3, R9 ;  /* 0x0000000900037202 */ /* 0x000fe40000000f00 */
[----:B------:R-:W-:-:S07]  /*0ae0*/  MOV R6, 0xb00 ;  /* 0x00000b0000067802 */ /* 0x000fce0000000f00 */
[----:B-----5:R-:W-:Y:S05]  /*0af0*/  CALL.REL.NOINC `($__internal_1_$__cuda_sm20_rem_u64) ;  /* 0x0000000400687944 */ /* 0x020fea0003c00000 */
[----:B------:R-:W-:Y:S01]  /*0b00*/  IMAD.MOV.U32 R6, RZ, RZ, R3 ;  /* 0x000000ffff067224 */ /* 0x000fe200078e0003 */
[----:B------:R-:W-:-:S07]  /*0b10*/  MOV R7, R4 ;  /* 0x0000000400077202 */ /* 0x000fce0000000f00 */
.L_x_13:
[----:B------:R-:W-:Y:S05]  /*0b20*/  BSYNC.RECONVERGENT B0 ;  /* 0x0000000000007941 */ /* 0x000fea0003800200 */
.L_x_11:
[----:B------:R-:W-:Y:S01]  /*0b30*/  ISETP.NE.U32.AND P2, PT, R12, 0x1, PT ;  /* 0x000000010c00780c */ /* 0x000fe20003f45070 */
[----:B------:R-:W-:Y:S01]  /*0b40*/  VIADD R2, R2, 0x1 ;  /* 0x0000000102027836 */ /* 0x000fe20000000000 */
[----:B------:R-:W-:Y:S02]  /*0b50*/  ISETP.EQ.U32.AND P0, PT, R6, 0x1, PT ;  /* 0x000000010600780c */ /* 0x000fe40003f02070 */
[----:B------:R-:W-:Y:S02]  /*0b60*/  ISETP.NE.AND.EX P2, PT, R5, RZ, PT, P2 ;  /* 0x000000ff0500720c */ /* 0x000fe40003f45320 */
[----:B------:R-:W-:Y:S02]  /*0b70*/  IADD3 R4, P1, PT, R10, UR8, RZ ;  /* 0x000000080a047c10 */ /* 0x000fe4000ff3e0ff */
[----:B------:R-:W-:Y:S02]  /*0b80*/  ISETP.EQ.OR.EX P0, PT, R7, RZ, !P2, P0 ;  /* 0x000000ff0700720c */ /* 0x000fe40005702700 */
[----:B------:R-:W-:-:S02]  /*0b90*/  IADD3.X R5, PT, PT, R11, UR9, RZ, P1, !PT ;  /* 0x000000090b057c10 */ /* 0x000fc40008ffe4ff */
[----:B------:R-:W-:-:S05]  /*0ba0*/  SEL R3, RZ, 0x1, !P0 ;  /* 0x00000001ff037807 */ /* 0x000fca0004000000 */
[----:B------:R0:W-:Y:S02]  /*0bb0*/  STG.E.U8 desc[UR6][R4.64], R3 ;  /* 0x0000000304007986 */ /* 0x0001e4000c101106 */
[----:B0-----:R-:W-:Y:S01]  /*0bc0*/  MOV R4, R0 ;  /* 0x0000000000047202 */ /* 0x001fe20000000f00 */
[----:B------:R-:W-:-:S04]  /*0bd0*/  IMAD.MOV.U32 R5, RZ, RZ, RZ ;  /* 0x000000ffff057224 */ /* 0x000fc800078e00ff */
[----:B------:R-:W-:-:S04]  /*0be0*/  IMAD.WIDE.U32 R10, R2, UR10, R4 ;  /* 0x0000000a020a7c25 */ /* 0x000fc8000f8e0004 */
[----:B------:R-:W-:Y:S01]  /*0bf0*/  IMAD R11, R2, UR11, R11 ;  /* 0x0000000b020b7c24 */ /* 0x000fe2000f8e020b */
[----:B------:R-:W-:-:S04]  /*0c00*/  ISETP.GE.U32.AND P0, PT, R10, UR12, PT ;  /* 0x0000000c0a007c0c */ /* 0x000fc8000bf06070 */
[----:B------:R-:W-:-:S13]  /*0c10*/  ISETP.GE.U32.AND.EX P0, PT, R11, UR13, PT, P0 ;  /* 0x0000000d0b007c0c */ /* 0x000fda000bf06100 */
[----:B------:R-:W-:Y:S05]  /*0c20*/  @!P0 BRA `(.L_x_0) ;  /* 0xfffffff800b08947 */ /* 0x000fea000383ffff */
[----:B------:R-:W-:Y:S05]  /*0c30*/  EXIT ;  /* 0x000000000000794d */ /* 0x000fea0003800000 */
        .weak           $__internal_0_$__cuda_sm20_div_u64
        .type           $__internal_0_$__cuda_sm20_div_u64,@function
        .size           $__internal_0_$__cuda_sm20_div_u64,($__internal_1_$__cuda_sm20_rem_u64 - $__internal_0_$__cuda_sm20_div_u64)
$__internal_0_$__cuda_sm20_div_u64:
[----:B------:R-:W-:Y:S01]  /*0c40*/  MOV R13, UR4 ;  /* 0x00000004000d7c02 */ /* 0x000fe20008000f00 */
[----:B------:R-:W-:-:S04]  /*0c50*/  IMAD.MOV.U32 R12, RZ, RZ, R3 ;  /* 0x000000ffff0c7224 */ /* 0x000fc800078e0003 */
[----:B------:R-:W0:Y:S08]  /*0c60*/  I2F.U64.RP R9, R12 ;  /* 0x0000000c00097312 */ /* 0x000e300000309000 */
[----:B0-----:R-:W0:Y:S02]  /*0c70*/  MUFU.RCP R9, R9 ;  /* 0x0000000900097308 */ /* 0x001e240000001000 */
[----:B0-----:R-:W-:-:S06]  /*0c80*/  IADD3 R4, PT, PT, R9, 0x1ffffffe, RZ ;  /* 0x1ffffffe09047810 */ /* 0x001fcc0007ffe0ff */
[----:B------:R-:W0:Y:S02]  /*0c90*/  F2I.U64.TRUNC R4, R4 ;  /* 0x0000000400047311 */ /* 0x000e24000020d800 */
[----:B0-----:R-:W-:-:S04]  /*0ca0*/  IMAD.WIDE.U32 R6, R4, R3, RZ ;  /* 0x0000000304067225 */ /* 0x001fc800078e00ff */
[----:B------:R-:W-:Y:S01]  /*0cb0*/  IMAD R7, R4, UR4, R7 ;  /* 0x0000000404077c24 */ /* 0x000fe2000f8e0207 */
[----:B------:R-:W-:-:S03]  /*0cc0*/  IADD3 R15, P0, PT, RZ, -R6, RZ ;  /* 0x80000006ff0f7210 */ /* 0x000fc60007f1e0ff */
[----:B------:R-:W-:Y:S02]  /*0cd0*/  IMAD R7, R5, R3, R7 ;  /* 0x0000000305077224 */ /* 0x000fe400078e0207 */
[----:B------:R-:W-:-:S04]  /*0ce0*/  IMAD.HI.U32 R6, R4, R15, RZ ;  /* 0x0000000f04067227 */ /* 0x000fc800078e00ff */
[----:B------:R-:W-:Y:S01]  /*0cf0*/  IMAD.X R17, RZ, RZ, ~R7, P0 ;  /* 0x000000ffff117224 */ /* 0x000fe200000e0e07 */
[----:B------:R-:W-:-:S03]  /*0d00*/  MOV R7, R4 ;  /* 0x0000000400077202 */ /* 0x000fc60000000f00 */
[-C--:B------:R-:W-:Y:S02]  /*0d10*/  IMAD R9, R5, R17.reuse, RZ ;  /* 0x0000001105097224 */ /* 0x080fe400078e02ff */
[----:B------:R-:W-:-:S04]  /*0d20*/  IMAD.WIDE.U32 R6, P0, R4, R17, R6 ;  /* 0x0000001104067225 */ /* 0x000fc80007800006 */
[----:B------:R-:W-:-:S04]  /*0d30*/  IMAD.HI.U32 R17, R5, R17, RZ ;  /* 0x0000001105117227 */ /* 0x000fc800078e00ff */
[----:B------:R-:W-:-:S05]  /*0d40*/  IMAD.HI.U32 R6, P1, R5, R15, R6 ;  /* 0x0000000f05067227 */ /* 0x000fca0007820006 */
[----:B------:R-:W-:Y:S01]  /*0d50*/  IADD3 R7, P2, PT, R9, R6, RZ ;  /* 0x0000000609077210 */ /* 0x000fe20007f5e0ff */
[----:B------:R-:W-:-:S04]  /*0d60*/  IMAD.X R6, R17, 0x1, R5, P0 ;  /* 0x0000000111067824 */ /* 0x000fc800000e0605 */
[----:B------:R-:W-:Y:S01]  /*0d70*/  IMAD.WIDE.U32 R4, R7, R3, RZ ;  /* 0x0000000307047225 */ /* 0x000fe200078e00ff */
[----:B------:R-:W-:-:S03]  /*0d80*/  IADD3.X R9, PT, PT, RZ, RZ, R6, P2, P1 ;  /* 0x000000ffff097210 */ /* 0x000fc600017e2406 */
[----:B------:R-:W-:Y:S01]  /*0d90*/  IMAD R6, R7, UR4, R5 ;  /* 0x0000000407067c24 */ /* 0x000fe2000f8e0205 */
[----:B------:R-:W-:-:S03]  /*0da0*/  IADD3 R5, P0, PT, RZ, -R4, RZ ;  /* 0x80000004ff057210 */ /* 0x000fc60007f1e0ff */
[----:B------:R-:W-:Y:S02]  /*0db0*/  IMAD R4, R9, R3, R6 ;  /* 0x0000000309047224 */ /* 0x000fe400078e0206 */
[----:B------:R-:W-:-:S03]  /*0dc0*/  IMAD.HI.U32 R6, R7, R5, RZ ;  /* 0x0000000507067227 */ /* 0x000fc600078e00ff */
[----:B------:R-:W-:-:S05]  /*0dd0*/  IADD3.X R4, PT, PT, RZ, ~R4, RZ, P0, !PT ;  /* 0x80000004ff047210 */ /* 0x000fca00007fe4ff */
[----:B------:R-:W-:-:S04]  /*0de0*/  IMAD.WIDE.U32 R6, P0, R7, R4, R6 ;  /* 0x0000000407067225 */ /* 0x000fc80007800006 */
[C---:B------:R-:W-:Y:S02]  /*0df0*/  IMAD R12, R9.reuse, R4, RZ ;  /* 0x00000004090c7224 */ /* 0x040fe400078e02ff */
[----:B------:R-:W-:-:S04]  /*0e00*/  IMAD.HI.U32 R7, P1, R9, R5, R6 ;  /* 0x0000000509077227 */ /* 0x000fc80007820006 */
[----:B------:R-:W-:Y:S02]  /*0e10*/  HFMA2 R5, -RZ, RZ, 0, 0 ;  /* 0x00000000ff057431 */ /* 0x000fe400000001ff */
[----:B------:R-:W-:Y:S01]  /*0e20*/  IMAD.HI.U32 R4, R9, R4, RZ ;  /* 0x0000000409047227 */ /* 0x000fe200078e00ff */
[----:B------:R-:W-:-:S03]  /*0e30*/  IADD3 R7, P2, PT, R12, R7, RZ ;  /* 0x000000070c077210 */ /* 0x000fc60007f5e0ff */
[----:B------:R-:W-:Y:S02]  /*0e40*/  IMAD.X R9, R4, 0x1, R9, P0 ;  /* 0x0000000104097824 */ /* 0x000fe400000e0609 */
[----:B------:R-:W-:-:S03]  /*0e50*/  IMAD.HI.U32 R4, R7, R10, RZ ;  /* 0x0000000a07047227 */ /* 0x000fc600078e00ff */
[----:B------:R-:W-:Y:S01]  /*0e60*/  IADD3.X R9, PT, PT, RZ, RZ, R9, P2, P1 ;  /* 0x000000ffff097210 */ /* 0x000fe200017e2409 */
[----:B------:R-:W-:-:S04]  /*0e70*/  IMAD.WIDE.U32 R4, R7, R11, R4 ;  /* 0x0000000b07047225 */ /* 0x000fc800078e0004 */
[C---:B------:R-:W-:Y:S02]  /*0e80*/  IMAD R7, R9.reuse, R11, RZ ;  /* 0x0000000b09077224 */ /* 0x040fe400078e02ff */
[----:B------:R-:W-:-:S04]  /*0e90*/  IMAD.HI.U32 R4, P0, R9, R10, R4 ;  /* 0x0000000a09047227 */ /* 0x000fc80007800004 */
[----:B------:R-:W-:Y:S01]  /*0ea0*/  IMAD.HI.U32 R6, R9, R11, RZ ;  /* 0x0000000b09067227 */ /* 0x000fe200078e00ff */
[----:B------:R-:W-:-:S03]  /*0eb0*/  IADD3 R7, P1, PT, R7, R4, RZ ;  /* 0x0000000407077210 */ /* 0x000fc60007f3e0ff */
[----:B------:R-:W-:Y:S02]  /*0ec0*/  IMAD.X R6, RZ, RZ, R6, P0 ;  /* 0x000000ffff067224 */ /* 0x000fe400000e0606 */
[----:B------:R-:W-:-:S03]  /*0ed0*/  IMAD.WIDE.U32 R4, R7, R3, RZ ;  /* 0x0000000307047225 */ /* 0x000fc600078e00ff */
[----:B------:R-:W-:Y:S01]  /*0ee0*/  IADD3.X R6, PT, PT, RZ, R6, RZ, P1, !PT ;  /* 0x00000006ff067210 */ /* 0x000fe20000ffe4ff */
[----:B------:R-:W-:Y:S01]  /*0ef0*/  IMAD R5, R7, UR4, R5 ;  /* 0x0000000407057c24 */ /* 0x000fe2000f8e0205 */
[----:B------:R-:W-:-:S03]  /*0f00*/  IADD3 R14, P1, PT, -R4, R10, RZ ;  /* 0x0000000a040e7210 */ /* 0x000fc60007f3e1ff */
[-C--:B------:R-:W-:Y:S01]  /*0f10*/  IMAD R4, R6, R3.reuse, R5 ;  /* 0x0000000306047224 */ /* 0x080fe200078e0205 */
[----:B------:R-:W-:Y:S02]  /*0f20*/  ISETP.GE.U32.AND P0, PT, R14, R3, PT ;  /* 0x000000030e00720c */ /* 0x000fe40003f06070 */
[----:B------:R-:W-:Y:S01]  /*0f30*/  IADD3 R12, P2, PT, -R3, R14, RZ ;  /* 0x0000000e030c7210 */ /* 0x000fe20007f5e1ff */
[----:B------:R-:W-:Y:S01]  /*0f40*/  IMAD.X R16, R11, 0x1, ~R4, P1 ;  /* 0x000000010b107824 */ /* 0x000fe200008e0e04 */
[----:B------:R-:W-:-:S04]  /*0f50*/  IADD3 R4, P1, PT, R7, 0x1, RZ ;  /* 0x0000000107047810 */ /* 0x000fc80007f3e0ff */
[C---:B------:R-:W-:Y:S02]  /*0f60*/  ISETP.GE.U32.AND.EX P0, PT, R16.reuse, UR4, PT, P0 ;  /* 0x0000000410007c0c */ /* 0x040fe4000bf06100 */
[----:B------:R-:W-:Y:S02]  /*0f70*/  IADD3.X R9, PT, PT, R16, ~UR4, RZ, P2, !PT ;  /* 0x8000000410097c10 */ /* 0x000fe400097fe4ff */
[----:B------:R-:W-:Y:S02]  /*0f80*/  IADD3.X R5, PT, PT, RZ, R6, RZ, P1, !PT ;  /* 0x00000006ff057210 */ /* 0x000fe40000ffe4ff */
[----:B------:R-:W-:Y:S02]  /*0f90*/  SEL R12, R12, R14, P0 ;  /* 0x0000000e0c0c7207 */ /* 0x000fe40000000000 */
[----:B------:R-:W-:Y:S02]  /*0fa0*/  SEL R7, R4, R7, P0 ;  /* 0x0000000704077207 */ /* 0x000fe40000000000 */
[----:B------:R-:W-:-:S02]  /*0fb0*/  SEL R9, R9, R16, P0 ;  /* 0x0000001009097207 */ /* 0x000fc40000000000 */
[----:B------:R-:W-:Y:S02]  /*0fc0*/  SEL R6, R5, R6, P0 ;  /* 0x0000000605067207 */ /* 0x000fe40000000000 */
[----:B------:R-:W-:Y:S02]  /*0fd0*/  ISETP.GE.U32.AND P0, PT, R12, R3, PT ;  /* 0x000000030c00720c */ /* 0x000fe40003f06070 */
[----:B------:R-:W-:Y:S02]  /*0fe0*/  IADD3 R4, P2, PT, R7, 0x1, RZ ;  /* 0x0000000107047810 */ /* 0x000fe40007f5e0ff */
[----:B------:R-:W-:Y:S02]  /*0ff0*/  ISETP.GE.U32.AND.EX P0, PT, R9, UR4, PT, P0 ;  /* 0x0000000409007c0c */ /* 0x000fe4000bf06100 */
[----:B------:R-:W-:Y:S01]  /*1000*/  ISETP.NE.U32.AND P1, PT, R3, RZ, PT ;  /* 0x000000ff0300720c */ /* 0x000fe20003f25070 */
[----:B------:R-:W-:Y:S01]  /*1010*/  IMAD.X R9, RZ, RZ, R6, P2 ;  /* 0x000000ffff097224 */ /* 0x000fe200010e0606 */
[----:B------:R-:W-:Y:S01]  /*1020*/  SEL R4, R4, R7, P0 ;  /* 0x0000000704047207 */ /* 0x000fe20000000000 */
[----:B------:R-:W-:Y:S01]  /*1030*/  IMAD.MOV.U32 R7, RZ, RZ, 0x0 ;  /* 0x00000000ff077424 */ /* 0x000fe200078e00ff */
[----:B------:R-:W-:-:S02]  /*1040*/  ISETP.NE.AND.EX P1, PT, RZ, UR4, PT, P1 ;  /* 0x00000004ff007c0c */ /* 0x000fc4000bf25310 */
[----:B------:R-:W-:Y:S02]  /*1050*/  SEL R9, R9, R6, P0 ;  /* 0x0000000609097207 */ /* 0x000fe40000000000 */
[----:B------:R-:W-:Y:S02]  /*1060*/  MOV R6, R8 ;  /* 0x0000000800067202 */ /* 0x000fe40000000f00 */
[----:B------:R-:W-:Y:S02]  /*1070*/  SEL R4, R4, 0xffffffff, P1 ;  /* 0xffffffff04047807 */ /* 0x000fe40000800000 */
[----:B------:R-:W-:Y:S01]  /*1080*/  SEL R9, R9, 0xffffffff, P1 ;  /* 0xffffffff09097807 */ /* 0x000fe20000800000 */
[----:B------:R-:W-:Y:S06]  /*1090*/  RET.REL.NODEC R6 `(_Z14loop_unrollingPbPjyyyh) ;  /* 0xffffffec06d87950 */ /* 0x000fec0003c3ffff */
        .weak           $__internal_1_$__cuda_sm20_rem_u64
        .type           $__internal_1_$__cuda_sm20_rem_u64,@function
        .size           $__internal_1_$__cuda_sm20_rem_u64,(.L_x_16 - $__internal_1_$__cuda_sm20_rem_u64)
$__internal_1_$__cuda_sm20_rem_u64:
[----:B------:R-:W-:Y:S01]  /*10a0*/  MOV R19, UR5 ;  /* 0x0000000500137c02 */ /* 0x000fe20008000f00 */
[----:B------:R-:W-:-:S04]  /*10b0*/  IMAD.MOV.U32 R18, RZ, RZ, R4 ;  /* 0x000000ffff127224 */ /* 0x000fc800078e0004 */
[----:B------:R-:W0:Y:S08]  /*10c0*/  I2F.U64.RP R7, R18 ;  /* 0x0000001200077312 */ /* 0x000e300000309000 */
[----:B0-----:R-:W0:Y:S02]  /*10d0*/  MUFU.RCP R7, R7 ;  /* 0x0000000700077308 */ /* 0x001e240000001000 */
[----:B0-----:R-:W-:-:S06]  /*10e0*/  IADD3 R14, PT, PT, R7, 0x1ffffffe, RZ ;  /* 0x1ffffffe070e7810 */ /* 0x001fcc0007ffe0ff */
[----:B------:R-:W0:Y:S02]  /*10f0*/  F2I.U64.TRUNC R14, R14 ;  /* 0x0000000e000e7311 */ /* 0x000e24000020d800 */
[----:B0-----:R-:W-:-:S04]  /*1100*/  IMAD.WIDE.U32 R16, R14, R4, RZ ;  /* 0x000000040e107225 */ /* 0x001fc800078e00ff */
[C---:B------:R-:W-:Y:S01]  /*1110*/  IMAD R9, R14.reuse, UR5, R17 ;  /* 0x000000050e097c24 */ /* 0x040fe2000f8e0211 */
[----:B------:R-:W-:Y:S02]  /*1120*/  IADD3 R13, P0, PT, RZ, -R16, RZ ;  /* 0x80000010ff0d7210 */ /* 0x000fe40007f1e0ff */
[----:B------:R-:W-:Y:S01]  /*1130*/  MOV R17, R14 ;  /* 0x0000000e00117202 */ /* 0x000fe20000000f00 */
[----:B------:R-:W-:Y:S02]  /*1140*/  IMAD R9, R15, R4, R9 ;  /* 0x000000040f097224 */ /* 0x000fe400078e0209 */
[----:B------:R-:W-:-:S04]  /*1150*/  IMAD.HI.U32 R16, R14, R13, RZ ;  /* 0x0000000d0e107227 */ /* 0x000fc800078e00ff */
[----:B------:R-:W-:-:S04]  /*1160*/  IMAD.X R9, RZ, RZ, ~R9, P0 ;  /* 0x000000ffff097224 */ /* 0x000fc800000e0e09 */
[----:B------:R-:W-:-:S04]  /*1170*/  IMAD.WIDE.U32 R16, P0, R14, R9, R16 ;  /* 0x000000090e107225 */ /* 0x000fc80007800010 */
[C---:B------:R-:W-:Y:S02]  /*1180*/  IMAD R19, R15.reuse, R9, RZ ;  /* 0x000000090f137224 */ /* 0x040fe400078e02ff */
[----:B------:R-:W-:-:S04]  /*1190*/  IMAD.HI.U32 R16, P1, R15, R13, R16 ;  /* 0x0000000d0f107227 */ /* 0x000fc80007820010 */
[----:B------:R-:W-:Y:S01]  /*11a0*/  IMAD.HI.U32 R7, R15, R9, RZ ;  /* 0x000000090f077227 */ /* 0x000fe200078e00ff */
[----:B------:R-:W-:-:S03]  /*11b0*/  IADD3 R17, P2, PT, R19, R16, RZ ;  /* 0x0000001013117210 */ /* 0x000fc60007f5e0ff */
[----:B------:R-:W-:Y:S02]  /*11c0*/  IMAD.X R7, R7, 0x1, R15, P0 ;  /* 0x0000000107077824 */ /* 0x000fe400000e060f */
[----:B------:R-:W-:-:S03]  /*11d0*/  IMAD.WIDE.U32 R14, R17, R4, RZ ;  /* 0x00000004110e7225 */ /* 0x000fc600078e00ff */
[----:B------:R-:W-:Y:S01]  /*11e0*/  IADD3.X R7, PT, PT, RZ, RZ, R7, P2, P1 ;  /* 0x000000ffff077210 */ /* 0x000fe200017e2407 */
        /* <DEDUP_REMOVED lines=25> */
[----:B------:R-:W-:-:S03]  /*1380*/  ISETP.GE.U32.AND P0, PT, R15, R4, PT ;  /* 0x000000040f00720c */ /* 0x000fc60003f06070 */
[----:B------:R-:W-:Y:S01]  /*1390*/  IMAD.X R8, R3, 0x1, ~R8, P1 ;  /* 0x0000000103087824 */ /* 0x000fe200008e0e08 */
[----:B------:R-:W-:-:S04]  /*13a0*/  IADD3 R7, P1, PT, -R4, R15, RZ ;  /* 0x0000000f04077210 */ /* 0x000fc80007f3e1ff */
[C---:B------:R-:W-:Y:S02]  /*13b0*/  ISETP.GE.U32.AND.EX P0, PT, R8.reuse, UR5, PT, P0 ;  /* 0x0000000508007c0c */ /* 0x040fe4000bf06100 */
[----:B------:R-:W-:Y:S02]  /*13c0*/  IADD3.X R9, PT, PT, R8, ~UR5, RZ, P1, !PT ;  /* 0x8000000508097c10 */ /* 0x000fe40008ffe4ff */
[----:B------:R-:W-:Y:S02]  /*13d0*/  SEL R7, R7, R15, P0 ;  /* 0x0000000f07077207 */ /* 0x000fe40000000000 */
[----:B------:R-:W-:Y:S02]  /*13e0*/  SEL R9, R9, R8, P0 ;  /* 0x0000000809097207 */ /* 0x000fe40000000000 */
[----:B------:R-:W-:Y:S02]  /*13f0*/  ISETP.GE.U32.AND P0, PT, R7, R4, PT ;  /* 0x000000040700720c */ /* 0x000fe40003f06070 */
[----:B------:R-:W-:-:S02]  /*1400*/  IADD3 R3, P2, PT, -R4, R7, RZ ;  /* 0x0000000704037210 */ /* 0x000fc40007f5e1ff */
[C---:B------:R-:W-:Y:S02]  /*1410*/  ISETP.GE.U32.AND.EX P0, PT, R9.reuse, UR5, PT, P0 ;  /* 0x0000000509007c0c */ /* 0x040fe4000bf06100 */
[----:B------:R-:W-:Y:S02]  /*1420*/  ISETP.NE.U32.AND P1, PT, R4, RZ, PT ;  /* 0x000000ff0400720c */ /* 0x000fe40003f25070 */
[----:B------:R-:W-:Y:S02]  /*1430*/  IADD3.X R4, PT, PT, R9, ~UR5, RZ, P2, !PT ;  /* 0x8000000509047c10 */ /* 0x000fe400097fe4ff */
[----:B------:R-:W-:Y:S02]  /*1440*/  SEL R3, R3, R7, P0 ;  /* 0x0000000703037207 */ /* 0x000fe40000000000 */
[----:B------:R-:W-:Y:S02]  /*1450*/  MOV R7, 0x0 ;  /* 0x0000000000077802 */ /* 0x000fe40000000f00 */
[----:B------:R-:W-:-:S02]  /*1460*/  ISETP.NE.AND.EX P1, PT, RZ, UR5, PT, P1 ;  /* 0x00000005ff007c0c */ /* 0x000fc4000bf25310 */
[----:B------:R-:W-:Y:S02]  /*1470*/  SEL R4, R4, R9, P0 ;  /* 0x0000000904047207 */ /* 0x000fe40000000000 */
[----:B------:R-:W-:Y:S02]  /*1480*/  SEL R3, R3, 0xffffffff, P1 ;  /* 0xffffffff03037807 */ /* 0x000fe40000800000 */
[----:B------:R-:W-:Y:S01]  /*1490*/  SEL R4, R4, 0xffffffff, P1 ;  /* 0xffffffff04047807 */ /* 0x000fe20000800000 */
[----:B------:R-:W-:Y:S06]  /*14a0*/  RET.REL.NODEC R6 `(_Z14loop_unrollingPbPjyyyh) ;  /* 0xffffffe806d47950 */ /* 0x000fec0003c3ffff */
.L_x_14:
[----:B------:R-:W-:-:S00]  /*14b0*/  BRA `(.L_x_14) ;  /* 0xfffffffc00fc7947 */ /* 0x000fc0000383ffff */
[----:B------:R-:W-:-:S00]  /*14c0*/  NOP ;  /* 0x0000000000007918 */ /* 0x000fc00000000000 */
        /* <DEDUP_REMOVED lines=11> */
.L_x_16:


//--------------------- .nv.shared.reserved.0     --------------------------
	.section	.nv.shared.reserved.0,"aw",@nobits
	.weak		__nv_reservedSMEM_offset_0_alias
	.size		__nv_reservedSMEM_offset_0_alias, 0, 64
	.other		__nv_reservedSMEM_offset_0_alias,@"STO_CUDA_RESERVED_SHARED STV_DEFAULT"
__nv_reservedSMEM_offset_0_alias:
	.zero		0
	.zero		64


//--------------------- .nv.constant0._Z14loop_unrollingPbPjyyyh --------------------------
	.section	.nv.constant0._Z14loop_unrollingPbPjyyyh,"a",@progbits
	.sectionflags	@""
	.align	4
.nv.constant0._Z14loop_unrollingPbPjyyyh:
	.zero		937


//--------------------- SYMBOLS --------------------------

	.type		.nv.reservedSmem.offset0,@object
	.size		.nv.reservedSmem.offset0,0x4
